	.headerflags	@"EF_CUDA_TEXMODE_UNIFIED EF_CUDA_64BIT_ADDRESS EF_CUDA_ACCELERATORS EF_CUDA_SM90 EF_CUDA_VIRTUAL_SM(EF_CUDA_SM90)"
	.elftype	@"ET_EXEC"


//--------------------- .nv.info                  --------------------------
	.section	.nv.info,"",@"SHT_CUDA_INFO"
	.align	4


	//----- nvinfo : EIATTR_REGCOUNT
	.align		4
        /*0000*/ 	.byte	0x04, 0x2f
        /*0002*/ 	.short	(.L_1 - .L_0)
	.align		4
.L_0:
        /*0004*/ 	.word	index@(triton_poi_fused__to_copy_31)
        /*0008*/ 	.word	0x00000009


	//----- nvinfo : EIATTR_MIN_STACK_SIZE
	.align		4
.L_1:
        /*000c*/ 	.byte	0x04, 0x12
        /*000e*/ 	.short	(.L_3 - .L_2)
	.align		4
.L_2:
        /*0010*/ 	.word	index@(triton_poi_fused__to_copy_31)
        /*0014*/ 	.word	0x00000000


	//----- nvinfo : EIATTR_FRAME_SIZE
	.align		4
.L_3:
        /*0018*/ 	.byte	0x04, 0x11
        /*001a*/ 	.short	(.L_5 - .L_4)
	.align		4
.L_4:
        /*001c*/ 	.word	index@(triton_poi_fused__to_copy_31)
        /*0020*/ 	.word	0x00000000


	//----- nvinfo : EIATTR_MIN_STACK_SIZE
	.align		4
.L_5:
        /*0024*/ 	.byte	0x04, 0x12
        /*0026*/ 	.short	(.L_7 - .L_6)
	.align		4
.L_6:
        /*0028*/ 	.word	index@(triton_poi_fused__to_copy_31)
        /*002c*/ 	.word	0x00000000
.L_7:


//--------------------- .nv.info.triton_poi_fused__to_copy_31 --------------------------
	.section	.nv.info.triton_poi_fused__to_copy_31,"",@"SHT_CUDA_INFO"
	.sectionflags	@""
	.align	4


	//----- nvinfo : EIATTR_CUDA_API_VERSION
	.align		4
        /*0000*/ 	.byte	0x04, 0x37
        /*0002*/ 	.short	(.L_9 - .L_8)
.L_8:
        /*0004*/ 	.word	0x0000007c


	//----- nvinfo : EIATTR_KPARAM_INFO
	.align		4
.L_9:
        /*0008*/ 	.byte	0x04, 0x17
        /*000a*/ 	.short	(.L_11 - .L_10)
.L_10:
        /*000c*/ 	.word	0x00000000
        /*0010*/ 	.short	0x0001
        /*0012*/ 	.short	0x0008
        /*0014*/ 	.byte	0x00, 0xf0, 0x11, 0x00


	//----- nvinfo : EIATTR_KPARAM_INFO
	.align		4
.L_11:
        /*0018*/ 	.byte	0x04, 0x17
        /*001a*/ 	.short	(.L_13 - .L_12)
.L_12:
        /*001c*/ 	.word	0x00000000
        /*0020*/ 	.short	0x0000
        /*0022*/ 	.short	0x0000
        /*0024*/ 	.byte	0x00, 0xf4, 0x21, 0x00


	//----- nvinfo : EIATTR_SPARSE_MMA_MASK
	.align		4
.L_13:
        /*0028*/ 	.byte	0x03, 0x50
        /*002a*/ 	.short	0x0000


	//----- nvinfo : EIATTR_MAXREG_COUNT
	.align		4
        /*002c*/ 	.byte	0x03, 0x1b
        /*002e*/ 	.short	0x00ff


	//----- nvinfo : EIATTR_EXIT_INSTR_OFFSETS
	.align		4
        /*0030*/ 	.byte	0x04, 0x1c
        /*0032*/ 	.short	(.L_15 - .L_14)


	//   ....[0]....
.L_14:
        /*0034*/ 	.word	0x000000e0


	//   ....[1]....
        /*0038*/ 	.word	0x00000110


	//----- nvinfo : EIATTR_REQNTID
	.align		4
.L_15:
        /*003c*/ 	.byte	0x04, 0x10
        /*003e*/ 	.short	(.L_17 - .L_16)
.L_16:
        /*0040*/ 	.word	0x00000020
        /*0044*/ 	.word	0x00000001
        /*0048*/ 	.word	0x00000001


	//----- nvinfo : EIATTR_CBANK_PARAM_SIZE
	.align		4
.L_17:
        /*004c*/ 	.byte	0x03, 0x19
        /*004e*/ 	.short	0x000c


	//----- nvinfo : EIATTR_PARAM_CBANK
	.align		4
        /*0050*/ 	.byte	0x04, 0x0a
        /*0052*/ 	.short	(.L_19 - .L_18)
	.align		4
.L_18:
        /*0054*/ 	.word	index@(.nv.constant0.triton_poi_fused__to_copy_31)
        /*0058*/ 	.short	0x0210
        /*005a*/ 	.short	0x000c


	//----- nvinfo : EIATTR_SW_WAR
	.align		4
.L_19:
        /*005c*/ 	.byte	0x04, 0x36
        /*005e*/ 	.short	(.L_21 - .L_20)
.L_20:
        /*0060*/ 	.word	0x00000008
.L_21:


//--------------------- .nv.callgraph             --------------------------
	.section	.nv.callgraph,"",@"SHT_CUDA_CALLGRAPH"
	.align	4
	.sectionentsize	8
	.align		4
        /*0000*/ 	.word	0x00000000
	.align		4
        /*0004*/ 	.word	0xffffffff
	.align		4
        /*0008*/ 	.word	0x00000000
	.align		4
        /*000c*/ 	.word	0xfffffffe
	.align		4
        /*0010*/ 	.word	0x00000000
	.align		4
        /*0014*/ 	.word	0xfffffffd
	.align		4
        /*0018*/ 	.word	0x00000000
	.align		4
        /*001c*/ 	.word	0xfffffffc


//--------------------- .text.triton_poi_fused__to_copy_31 --------------------------
	.section	.text.triton_poi_fused__to_copy_31,"ax",@progbits
	.align	128
        .global         triton_poi_fused__to_copy_31
        .type           triton_poi_fused__to_copy_31,@function
        .size           triton_poi_fused__to_copy_31,(.L_x_1 - triton_poi_fused__to_copy_31)
        .other          triton_poi_fused__to_copy_31,@"STO_CUDA_ENTRY STV_DEFAULT"
triton_poi_fused__to_copy_31:
.text.triton_poi_fused__to_copy_31:
[----:B------:R-:W0:Y:S02]  /*0000*/  LDC R1, c[0x0][0x28] ;  /* 0x00000a00ff017b82 */ /* 0x000e240000000800 */
[----:B------:R-:W1:Y:S01]  /*0010*/  S2R R6, SR_TID.X ;  /* 0x0000000000067919 */ /* 0x000e620000002100 */
[----:B------:R-:W2:Y:S01]  /*0020*/  LDC.64 R2, c[0x0][0x210] ;  /* 0x00008400ff027b82 */ /* 0x000ea20000000a00 */
[----:B------:R-:W3:Y:S01]  /*0030*/  S2R R5, SR_CTAID.X ;  /* 0x0000000000057919 */ /* 0x000ee20000002500 */
[C---:B-1----:R-:W-:Y:S02]  /*0040*/  LOP3.LUT R0, R6.reuse, 0x3, RZ, 0xc0, !PT ;  /* 0x0000000306007812 */ /* 0x042fe400078ec0ff */
[----:B------:R-:W-:-:S03]  /*0050*/  LOP3.LUT P0, RZ, R6, 0x1c, RZ, 0xc0, !PT ;  /* 0x0000001c06ff7812 */ /* 0x000fc6000780c0ff */
[----:B---3--:R-:W-:-:S04]  /*0060*/  IMAD R5, R5, 0x4, R0 ;  /* 0x0000000405057824 */ /* 0x008fc800078e0200 */
[C---:B--2---:R-:W-:Y:S01]  /*0070*/  IMAD.WIDE R2, R5.reuse, 0x8, R2 ;  /* 0x0000000805027825 */ /* 0x044fe200078e0202 */
[----:B------:R-:W-:Y:S02]  /*0080*/  I2FP.F32.S32 R0, R5 ;  /* 0x0000000500007245 */ /* 0x000fe40000201400 */
[----:B------:R-:W-:-:S03]  /*0090*/  ISETP.LT.AND P0, PT, R5, 0x4, !P0 ;  /* 0x000000040500780c */ /* 0x000fc60004701270 */
[----:B------:R-:W-:-:S05]  /*00a0*/  FMUL R0, R0, 0.3333333432674407959 ;  /* 0x3eaaaaab00007820 */ /* 0x000fca0000400000 */
[----:B------:R-:W-:-:S04]  /*00b0*/  FMNMX R0, RZ, R0, !PT ;  /* 0x00000000ff007209 */ /* 0x000fc80007800000 */
[----:B------:R-:W1:Y:S02]  /*00c0*/  F2I.TRUNC.NTZ R4, R0 ;  /* 0x0000000000047305 */ /* 0x000e64000020f100 */
[----:B-1----:R-:W-:Y:S01]  /*00d0*/  SHF.R.S32.HI R5, RZ, 0x1f, R4 ;  /* 0x0000001fff057819 */ /* 0x002fe20000011404 */
[----:B------:R-:W-:Y:S06]  /*00e0*/  @!P0 EXIT ;  /* 0x000000000000894d */ /* 0x000fec0003800000 */
[----:B------:R-:W-:Y:S02]  /*00f0*/  ULDC.64 UR4, c[0x0][0x208] ;  /* 0x0000820000047ab9 */ /* 0x000fe40000000a00 */
[----:B------:R-:W-:Y:S01]  /*0100*/  STG.E.64 desc[UR4][R2.64], R4 ;  /* 0x0000000402007986 */ /* 0x000fe2000c101b04 */
[----:B------:R-:W-:Y:S05]  /*0110*/  EXIT ;  /* 0x000000000000794d */ /* 0x000fea0003800000 */
.L_x_0:
[----:B------:R-:W-:-:S00]  /*0120*/  BRA `(.L_x_0) ;  /* 0xfffffffc00fc7947 */ /* 0x000fc0000383ffff */
[----:B------:R-:W-:-:S00]  /*0130*/  NOP ;  /* 0x0000000000007918 */ /* 0x000fc00000000000 */
        /* <DEDUP_REMOVED lines=12> */
.L_x_1:


//--------------------- .nv.constant0.triton_poi_fused__to_copy_31 --------------------------
	.section	.nv.constant0.triton_poi_fused__to_copy_31,"a",@progbits
	.sectionflags	@""
	.align	4
.nv.constant0.triton_poi_fused__to_copy_31:
	.zero		540
